	.headerflags	@"EF_CUDA_TEXMODE_UNIFIED EF_CUDA_64BIT_ADDRESS EF_CUDA_ACCELERATORS EF_CUDA_SM90 EF_CUDA_VIRTUAL_SM(EF_CUDA_SM90)"
	.elftype	@"ET_EXEC"


//--------------------- .nv.info                  --------------------------
	.section	.nv.info,"",@"SHT_CUDA_INFO"
	.align	4


	//----- nvinfo : EIATTR_REGCOUNT
	.align		4
        /*0000*/ 	.byte	0x04, 0x2f
        /*0002*/ 	.short	(.L_3 - .L_2)
	.align		4
.L_2:
        /*0004*/ 	.word	index@(triton_poi_fused__native_batch_norm_legit_no_training_mean_relu_68)
        /*0008*/ 	.word	0x0000001e


	//----- nvinfo : EIATTR_MIN_STACK_SIZE
	.align		4
.L_3:
        /*000c*/ 	.byte	0x04, 0x12
        /*000e*/ 	.short	(.L_5 - .L_4)
	.align		4
.L_4:
        /*0010*/ 	.word	index@(triton_poi_fused__native_batch_norm_legit_no_training_mean_relu_68)
        /*0014*/ 	.word	0x00000000


	//----- nvinfo : EIATTR_FRAME_SIZE
	.align		4
.L_5:
        /*0018*/ 	.byte	0x04, 0x11
        /*001a*/ 	.short	(.L_7 - .L_6)
	.align		4
.L_6:
        /*001c*/ 	.word	index@(triton_poi_fused__native_batch_norm_legit_no_training_mean_relu_68)
        /*0020*/ 	.word	0x00000000


	//----- nvinfo : EIATTR_MIN_STACK_SIZE
	.align		4
.L_7:
        /*0024*/ 	.byte	0x04, 0x12
        /*0026*/ 	.short	(.L_9 - .L_8)
	.align		4
.L_8:
        /*0028*/ 	.word	index@(triton_poi_fused__native_batch_norm_legit_no_training_mean_relu_68)
        /*002c*/ 	.word	0x00000000
.L_9:


//--------------------- .nv.info.triton_poi_fused__native_batch_norm_legit_no_training_mean_relu_68 --------------------------
	.section	.nv.info.triton_poi_fused__native_batch_norm_legit_no_training_mean_relu_68,"",@"SHT_CUDA_INFO"
	.sectionflags	@""
	.align	4


	//----- nvinfo : EIATTR_CUDA_API_VERSION
	.align		4
        /*0000*/ 	.byte	0x04, 0x37
        /*0002*/ 	.short	(.L_11 - .L_10)
.L_10:
        /*0004*/ 	.word	0x0000007c


	//----- nvinfo : EIATTR_KPARAM_INFO
	.align		4
.L_11:
        /*0008*/ 	.byte	0x04, 0x17
        /*000a*/ 	.short	(.L_13 - .L_12)
.L_12:
        /*000c*/ 	.word	0x00000000
        /*0010*/ 	.short	0x0006
        /*0012*/ 	.short	0x0030
        /*0014*/ 	.byte	0x00, 0xf0, 0x11, 0x00


	//----- nvinfo : EIATTR_KPARAM_INFO
	.align		4
.L_13:
        /*0018*/ 	.byte	0x04, 0x17
        /*001a*/ 	.short	(.L_15 - .L_14)
.L_14:
        /*001c*/ 	.word	0x00000000
        /*0020*/ 	.short	0x0005
        /*0022*/ 	.short	0x0028
        /*0024*/ 	.byte	0x00, 0xf4, 0x21, 0x00


	//----- nvinfo : EIATTR_KPARAM_INFO
	.align		4
.L_15:
        /*0028*/ 	.byte	0x04, 0x17
        /*002a*/ 	.short	(.L_17 - .L_16)
.L_16:
        /*002c*/ 	.word	0x00000000
        /*0030*/ 	.short	0x0004
        /*0032*/ 	.short	0x0020
        /*0034*/ 	.byte	0x00, 0xf4, 0x21, 0x00


	//----- nvinfo : EIATTR_KPARAM_INFO
	.align		4
.L_17:
        /*0038*/ 	.byte	0x04, 0x17
        /*003a*/ 	.short	(.L_19 - .L_18)
.L_18:
        /*003c*/ 	.word	0x00000000
        /*0040*/ 	.short	0x0003
        /*0042*/ 	.short	0x0018
        /*0044*/ 	.byte	0x00, 0xf4, 0x21, 0x00


	//----- nvinfo : EIATTR_KPARAM_INFO
	.align		4
.L_19:
        /*0048*/ 	.byte	0x04, 0x17
        /*004a*/ 	.short	(.L_21 - .L_20)
.L_20:
        /*004c*/ 	.word	0x00000000
        /*0050*/ 	.short	0x0002
        /*0052*/ 	.short	0x0010
        /*0054*/ 	.byte	0x00, 0xf4, 0x21, 0x00


	//----- nvinfo : EIATTR_KPARAM_INFO
	.align		4
.L_21:
        /*0058*/ 	.byte	0x04, 0x17
        /*005a*/ 	.short	(.L_23 - .L_22)
.L_22:
        /*005c*/ 	.word	0x00000000
        /*0060*/ 	.short	0x0001
        /*0062*/ 	.short	0x0008
        /*0064*/ 	.byte	0x00, 0xf4, 0x21, 0x00


	//----- nvinfo : EIATTR_KPARAM_INFO
	.align		4
.L_23:
        /*0068*/ 	.byte	0x04, 0x17
        /*006a*/ 	.short	(.L_25 - .L_24)
.L_24:
        /*006c*/ 	.word	0x00000000
        /*0070*/ 	.short	0x0000
        /*0072*/ 	.short	0x0000
        /*0074*/ 	.byte	0x00, 0xf4, 0x21, 0x00


	//----- nvinfo : EIATTR_SPARSE_MMA_MASK
	.align		4
.L_25:
        /*0078*/ 	.byte	0x03, 0x50
        /*007a*/ 	.short	0x0000


	//----- nvinfo : EIATTR_MAXREG_COUNT
	.align		4
        /*007c*/ 	.byte	0x03, 0x1b
        /*007e*/ 	.short	0x00ff


	//----- nvinfo : EIATTR_EXIT_INSTR_OFFSETS
	.align		4
        /*0080*/ 	.byte	0x04, 0x1c
        /*0082*/ 	.short	(.L_27 - .L_26)


	//   ....[0]....
.L_26:
        /*0084*/ 	.word	0x00000510


	//   ....[1]....
        /*0088*/ 	.word	0x00000540


	//----- nvinfo : EIATTR_REQNTID
	.align		4
.L_27:
        /*008c*/ 	.byte	0x04, 0x10
        /*008e*/ 	.short	(.L_29 - .L_28)
.L_28:
        /*0090*/ 	.word	0x00000080
        /*0094*/ 	.word	0x00000001
        /*0098*/ 	.word	0x00000001


	//----- nvinfo : EIATTR_CBANK_PARAM_SIZE
	.align		4
.L_29:
        /*009c*/ 	.byte	0x03, 0x19
        /*009e*/ 	.short	0x0034


	//----- nvinfo : EIATTR_PARAM_CBANK
	.align		4
        /*00a0*/ 	.byte	0x04, 0x0a
        /*00a2*/ 	.short	(.L_31 - .L_30)
	.align		4
.L_30:
        /*00a4*/ 	.word	index@(.nv.constant0.triton_poi_fused__native_batch_norm_legit_no_training_mean_relu_68)
        /*00a8*/ 	.short	0x0210
        /*00aa*/ 	.short	0x0034


	//----- nvinfo : EIATTR_SW_WAR
	.align		4
.L_31:
        /*00ac*/ 	.byte	0x04, 0x36
        /*00ae*/ 	.short	(.L_33 - .L_32)
.L_32:
        /*00b0*/ 	.word	0x00000008
.L_33:


//--------------------- .nv.callgraph             --------------------------
	.section	.nv.callgraph,"",@"SHT_CUDA_CALLGRAPH"
	.align	4
	.sectionentsize	8
	.align		4
        /*0000*/ 	.word	0x00000000
	.align		4
        /*0004*/ 	.word	0xffffffff
	.align		4
        /*0008*/ 	.word	0x00000000
	.align		4
        /*000c*/ 	.word	0xfffffffe
	.align		4
        /*0010*/ 	.word	0x00000000
	.align		4
        /*0014*/ 	.word	0xfffffffd
	.align		4
        /*0018*/ 	.word	0x00000000
	.align		4
        /*001c*/ 	.word	0xfffffffc


//--------------------- .nv.constant4             --------------------------
	.section	.nv.constant4,"a",@progbits
	.align	8
	.align		8
.nv.constant4:
        /*0000*/ 	.dword	_$_str
	.align		8
        /*0008*/ 	.dword	_$_str_$_2


//--------------------- .text.triton_poi_fused__native_batch_norm_legit_no_training_mean_relu_68 --------------------------
	.section	.text.triton_poi_fused__native_batch_norm_legit_no_training_mean_relu_68,"ax",@progbits
	.align	128
        .global         triton_poi_fused__native_batch_norm_legit_no_training_mean_relu_68
        .type           triton_poi_fused__native_batch_norm_legit_no_training_mean_relu_68,@function
        .size           triton_poi_fused__native_batch_norm_legit_no_training_mean_relu_68,(.L_x_1 - triton_poi_fused__native_batch_norm_legit_no_training_mean_relu_68)
        .other          triton_poi_fused__native_batch_norm_legit_no_training_mean_relu_68,@"STO_CUDA_ENTRY STV_DEFAULT"
triton_poi_fused__native_batch_norm_legit_no_training_mean_relu_68:
.text.triton_poi_fused__native_batch_norm_legit_no_training_mean_relu_68:
[----:B------:R-:W0:Y:S01]  /*0000*/  LDC R1, c[0x0][0x28] ;  /* 0x00000a00ff017b82 */ /* 0x000e220000000800 */
[----:B------:R-:W1:Y:S07]  /*0010*/  S2R R4, SR_TID.X ;  /* 0x0000000000047919 */ /* 0x000e6e0000002100 */
[----:B------:R-:W2:Y:S01]  /*0020*/  LDC.64 R10, c[0x0][0x220] ;  /* 0x00008800ff0a7b82 */ /* 0x000ea20000000a00 */
[----:B------:R-:W-:Y:S01]  /*0030*/  ULDC.64 UR4, c[0x0][0x208] ;  /* 0x0000820000047ab9 */ /* 0x000fe20000000a00 */
[----:B------:R-:W3:Y:S06]  /*0040*/  S2R R5, SR_CTAID.X ;  /* 0x0000000000057919 */ /* 0x000eec0000002500 */
[----:B------:R-:W4:Y:S08]  /*0050*/  LDC.64 R8, c[0x0][0x210] ;  /* 0x00008400ff087b82 */ /* 0x000f300000000a00 */
[----:B------:R-:W5:Y:S08]  /*0060*/  LDC.64 R16, c[0x0][0x218] ;  /* 0x00008600ff107b82 */ /* 0x000f700000000a00 */
[----:B------:R-:W4:Y:S01]  /*0070*/  LDC.64 R6, c[0x0][0x228] ;  /* 0x00008a00ff067b82 */ /* 0x000f220000000a00 */
[----:B-1----:R-:W-:-:S04]  /*0080*/  LOP3.LUT R4, R4, 0x7f, RZ, 0xc0, !PT ;  /* 0x0000007f04047812 */ /* 0x002fc800078ec0ff */
[----:B---3--:R-:W-:Y:S01]  /*0090*/  LEA R5, R5, R4, 0x7 ;  /* 0x0000000405057211 */ /* 0x008fe200078e38ff */
[----:B------:R-:W-:-:S03]  /*00a0*/  HFMA2.MMA R4, -RZ, RZ, 0, 0 ;  /* 0x00000000ff047435 */ /* 0x000fc600000001ff */
[----:B------:R-:W-:-:S07]  /*00b0*/  ISETP.GE.AND P0, PT, R5, 0x614, PT ;  /* 0x000006140500780c */ /* 0x000fce0003f06270 */
[----:B------:R-:W-:-:S05]  /*00c0*/  IMAD.HI R0, R5, -0x5786e8f7, R4 ;  /* 0xa879170905007827 */ /* 0x000fca00078e0204 */
[----:B------:R-:W-:-:S04]  /*00d0*/  SHF.R.U32.HI R3, RZ, 0x1f, R0 ;  /* 0x0000001fff037819 */ /* 0x000fc80000011600 */
[----:B------:R-:W-:Y:S02]  /*00e0*/  LEA.HI.SX32 R4, R0, R3, 0x18 ;  /* 0x0000000300047211 */ /* 0x000fe400078fc2ff */
[----:B------:R-:W-:Y:S01]  /*00f0*/  MOV R0, RZ ;  /* 0x000000ff00007202 */ /* 0x000fe20000000f00 */
[----:B------:R-:W1:Y:S02]  /*0100*/  LDC.64 R2, c[0x0][0x230] ;  /* 0x00008c00ff027b82 */ /* 0x000e640000000a00 */
[----:B------:R-:W-:-:S04]  /*0110*/  IMAD R19, R4, -0x185, R5 ;  /* 0xfffffe7b04137824 */ /* 0x000fc800078e0205 */
[----:B--2---:R-:W-:-:S05]  /*0120*/  IMAD.WIDE R10, R19, 0x4, R10 ;  /* 0x00000004130a7825 */ /* 0x004fca00078e020a */
[----:B------:R4:W2:Y:S01]  /*0130*/  @!P0 LDG.E.EL R0, desc[UR4][R10.64] ;  /* 0x000000040a008981 */ /* 0x0008a2000c2e1900 */
[----:B------:R-:W-:Y:S01]  /*0140*/  IMAD R13, R4, 0x188, R19 ;  /* 0x00000188040d7824 */ /* 0x000fe200078e0213 */
[----:B------:R-:W-:Y:S01]  /*0150*/  HFMA2.MMA R4, -RZ, RZ, 0, 0 ;  /* 0x00000000ff047435 */ /* 0x000fe200000001ff */
[----:B-----5:R-:W-:Y:S01]  /*0160*/  IMAD.WIDE R16, R19, 0x4, R16 ;  /* 0x0000000413107825 */ /* 0x020fe200078e0210 */
[----:B------:R-:W-:Y:S01]  /*0170*/  HFMA2.MMA R25, -RZ, RZ, 0, 0 ;  /* 0x00000000ff197435 */ /* 0x000fe200000001ff */
[----:B------:R-:W-:Y:S02]  /*0180*/  MOV R27, RZ ;  /* 0x000000ff001b7202 */ /* 0x000fe40000000f00 */
[----:B------:R-:W-:-:S04]  /*0190*/  SHF.L.U32 R13, R13, 0x2, RZ ;  /* 0x000000020d0d7819 */ /* 0x000fc800000006ff */
[----:B------:R-:W-:Y:S01]  /*01a0*/  IADD3 R15, R13, 0x1, RZ ;  /* 0x000000010d0f7810 */ /* 0x000fe20007ffe0ff */
[----:B------:R-:W3:Y:S01]  /*01b0*/  @!P0 LDG.E.EL R4, desc[UR4][R16.64] ;  /* 0x0000000410048981 */ /* 0x000ee2000c2e1900 */
[----:B------:R-:W-:Y:S02]  /*01c0*/  IADD3 R21, R13, 0x2, RZ ;  /* 0x000000020d157810 */ /* 0x000fe40007ffe0ff */
[----:B------:R-:W-:Y:S01]  /*01d0*/  IADD3 R23, R13, 0x3, RZ ;  /* 0x000000030d177810 */ /* 0x000fe20007ffe0ff */
[----:B----4-:R-:W-:-:S04]  /*01e0*/  IMAD.WIDE R10, R15, 0x4, R8 ;  /* 0x000000040f0a7825 */ /* 0x010fc800078e0208 */
[----:B------:R-:W-:Y:S01]  /*01f0*/  IMAD.WIDE R14, R21, 0x4, R8 ;  /* 0x00000004150e7825 */ /* 0x000fe200078e0208 */
[----:B------:R-:W-:-:S03]  /*0200*/  HFMA2.MMA R21, -RZ, RZ, 0, 0 ;  /* 0x00000000ff157435 */ /* 0x000fc600000001ff */
[--C-:B------:R-:W-:Y:S01]  /*0210*/  IMAD.WIDE R12, R13, 0x4, R8.reuse ;  /* 0x000000040d0c7825 */ /* 0x100fe200078e0208 */
[----:B------:R-:W4:Y:S03]  /*0220*/  @!P0 LDG.E.EL R25, desc[UR4][R14.64] ;  /* 0x000000040e198981 */ /* 0x000f26000c2e1900 */
[----:B------:R-:W-:Y:S01]  /*0230*/  IMAD.WIDE R8, R23, 0x4, R8 ;  /* 0x0000000417087825 */ /* 0x000fe200078e0208 */
[----:B------:R-:W-:Y:S02]  /*0240*/  MOV R23, RZ ;  /* 0x000000ff00177202 */ /* 0x000fe40000000f00 */
[----:B------:R-:W3:Y:S01]  /*0250*/  @!P0 LDG.E.EL R21, desc[UR4][R12.64] ;  /* 0x000000040c158981 */ /* 0x000ee2000c2e1900 */
[----:B0-----:R-:W-:-:S03]  /*0260*/  IMAD.WIDE R6, R19, 0x4, R6 ;  /* 0x0000000413067825 */ /* 0x001fc600078e0206 */
[----:B------:R-:W5:Y:S01]  /*0270*/  @!P0 LDG.E.EL R23, desc[UR4][R10.64] ;  /* 0x000000040a178981 */ /* 0x000f62000c2e1900 */
[----:B-1----:R-:W-:Y:S01]  /*0280*/  IMAD.WIDE R18, R19, 0x4, R2 ;  /* 0x0000000413127825 */ /* 0x002fe200078e0202 */
[----:B------:R-:W-:Y:S02]  /*0290*/  CS2R R2, SRZ ;  /* 0x0000000000027805 */ /* 0x000fe4000001ff00 */
[----:B------:R0:W3:Y:S04]  /*02a0*/  @!P0 LDG.E.EL R27, desc[UR4][R8.64] ;  /* 0x00000004081b8981 */ /* 0x0000e8000c2e1900 */
[----:B------:R3:W3:Y:S04]  /*02b0*/  @!P0 LDG.E.EL R3, desc[UR4][R6.64] ;  /* 0x0000000406038981 */ /* 0x0006e8000c2e1900 */
[----:B------:R-:W4:Y:S01]  /*02c0*/  @!P0 LDG.E.EL R2, desc[UR4][R18.64] ;  /* 0x0000000412028981 */ /* 0x000f22000c2e1900 */
[----:B0-----:R-:W-:Y:S01]  /*02d0*/  MOV R9, 0x3e800000 ;  /* 0x3e80000000097802 */ /* 0x001fe20000000f00 */
[----:B--2---:R-:W-:-:S04]  /*02e0*/  FADD R0, R0, 9.9999997473787516356e-06 ;  /* 0x3727c5ac00007421 */ /* 0x004fc80000000000 */
[----:B------:R-:W0:Y:S02]  /*02f0*/  MUFU.SQRT R10, R0 ;  /* 0x00000000000a7308 */ /* 0x000e240000002000 */
[C---:B0-----:R-:W-:Y:S02]  /*0300*/  FSETP.GT.AND P1, PT, R10.reuse, 8.50705917302346158658e+37, PT ;  /* 0x7e8000000a00780b */ /* 0x041fe40003f24000 */
[----:B------:R-:W-:-:S11]  /*0310*/  FSETP.GEU.AND P2, PT, R10, 1.175494350822287508e-38, PT ;  /* 0x008000000a00780b */ /* 0x000fd60003f4e000 */
[----:B------:R-:W-:-:S04]  /*0320*/  @P1 FMUL R10, R10, 0.25 ;  /* 0x3e8000000a0a1820 */ /* 0x000fc80000400000 */
[----:B------:R-:W-:-:S06]  /*0330*/  @!P2 FMUL R10, R10, 16777216 ;  /* 0x4b8000000a0aa820 */ /* 0x000fcc0000400000 */
[----:B------:R-:W0:Y:S01]  /*0340*/  MUFU.RCP R10, R10 ;  /* 0x0000000a000a7308 */ /* 0x000e220000001000 */
[----:B------:R-:W-:Y:S01]  /*0350*/  FSEL R9, R9, 1, P1 ;  /* 0x3f80000009097808 */ /* 0x000fe20000800000 */
[----:B---3--:R-:W-:-:S04]  /*0360*/  FADD R6, -R4, R21 ;  /* 0x0000001504067221 */ /* 0x008fc80000000100 */
[----:B------:R-:W-:Y:S01]  /*0370*/  @!P2 FMUL R9, R9, 16777216 ;  /* 0x4b8000000909a820 */ /* 0x000fe20000400000 */
[--C-:B-----5:R-:W-:Y:S01]  /*0380*/  FADD R0, R23, -R4.reuse ;  /* 0x8000000417007221 */ /* 0x120fe20000000000 */
[----:B----4-:R-:W-:Y:S02]  /*0390*/  FADD R8, R25, -R4 ;  /* 0x8000000419087221 */ /* 0x010fe40000000000 */
[----:B0-----:R-:W-:-:S04]  /*03a0*/  FMUL R9, R10, R9 ;  /* 0x000000090a097220 */ /* 0x001fc80000400000 */
[C---:B------:R-:W-:Y:S01]  /*03b0*/  FMUL R15, R9.reuse, R6 ;  /* 0x00000006090f7220 */ /* 0x040fe20000400000 */
[----:B------:R-:W-:Y:S01]  /*03c0*/  FMUL R13, R9, R0 ;  /* 0x00000000090d7220 */ /* 0x000fe20000400000 */
[----:B------:R-:W0:Y:S01]  /*03d0*/  LDC.64 R6, c[0x0][0x238] ;  /* 0x00008e00ff067b82 */ /* 0x000e220000000a00 */
[----:B------:R-:W-:Y:S01]  /*03e0*/  FADD R4, R27, -R4 ;  /* 0x800000041b047221 */ /* 0x000fe20000000000 */
[----:B------:R-:W-:Y:S01]  /*03f0*/  FMUL R11, R9, R8 ;  /* 0x00000008090b7220 */ /* 0x000fe20000400000 */
[-CC-:B------:R-:W-:Y:S01]  /*0400*/  FFMA R15, R15, R3.reuse, R2.reuse ;  /* 0x000000030f0f7223 */ /* 0x180fe20000000002 */
[-CC-:B------:R-:W-:Y:S01]  /*0410*/  FFMA R13, R13, R3.reuse, R2.reuse ;  /* 0x000000030d0d7223 */ /* 0x180fe20000000002 */
[----:B------:R-:W-:Y:S01]  /*0420*/  FMUL R9, R9, R4 ;  /* 0x0000000409097220 */ /* 0x000fe20000400000 */
[----:B------:R-:W-:Y:S02]  /*0430*/  FFMA R11, R11, R3, R2 ;  /* 0x000000030b0b7223 */ /* 0x000fe40000000002 */
[----:B------:R-:W-:-:S02]  /*0440*/  FSETP.GEU.AND P3, PT, R15, RZ, PT ;  /* 0x000000ff0f00720b */ /* 0x000fc40003f6e000 */
[----:B------:R-:W-:Y:S01]  /*0450*/  FSETP.GEU.AND P2, PT, R13, RZ, PT ;  /* 0x000000ff0d00720b */ /* 0x000fe20003f4e000 */
[----:B------:R-:W-:Y:S01]  /*0460*/  FFMA R9, R9, R3, R2 ;  /* 0x0000000309097223 */ /* 0x000fe20000000002 */
[----:B------:R-:W-:Y:S02]  /*0470*/  FSETP.GEU.AND P1, PT, R11, RZ, PT ;  /* 0x000000ff0b00720b */ /* 0x000fe40003f2e000 */
[----:B------:R-:W-:Y:S02]  /*0480*/  FSEL R15, R15, RZ, P3 ;  /* 0x000000ff0f0f7208 */ /* 0x000fe40001800000 */
[----:B------:R-:W-:Y:S02]  /*0490*/  FSEL R0, R13, RZ, P2 ;  /* 0x000000ff0d007208 */ /* 0x000fe40001000000 */
[----:B------:R-:W-:Y:S02]  /*04a0*/  FSETP.GEU.AND P2, PT, R9, RZ, PT ;  /* 0x000000ff0900720b */ /* 0x000fe40003f4e000 */
[----:B------:R-:W-:Y:S01]  /*04b0*/  FSEL R11, R11, RZ, P1 ;  /* 0x000000ff0b0b7208 */ /* 0x000fe20000800000 */
[----:B------:R-:W-:Y:S01]  /*04c0*/  FADD R0, R15, R0 ;  /* 0x000000000f007221 */ /* 0x000fe20000000000 */
[----:B------:R-:W-:-:S03]  /*04d0*/  FSEL R9, R9, RZ, P2 ;  /* 0x000000ff09097208 */ /* 0x000fc60001000000 */
[----:B------:R-:W-:Y:S01]  /*04e0*/  FADD R0, R0, R11 ;  /* 0x0000000b00007221 */ /* 0x000fe20000000000 */
[----:B0-----:R-:W-:-:S04]  /*04f0*/  IMAD.WIDE R6, R5, 0x4, R6 ;  /* 0x0000000405067825 */ /* 0x001fc800078e0206 */
[----:B------:R-:W-:Y:S01]  /*0500*/  FADD R0, R0, R9 ;  /* 0x0000000900007221 */ /* 0x000fe20000000000 */
[----:B------:R-:W-:Y:S06]  /*0510*/  @P0 EXIT ;  /* 0x000000000000094d */ /* 0x000fec0003800000 */
[----:B------:R-:W-:-:S05]  /*0520*/  FMUL R3, R0, 0.25 ;  /* 0x3e80000000037820 */ /* 0x000fca0000400000 */
[----:B------:R-:W-:Y:S01]  /*0530*/  STG.E desc[UR4][R6.64], R3 ;  /* 0x0000000306007986 */ /* 0x000fe2000c101904 */
[----:B------:R-:W-:Y:S05]  /*0540*/  EXIT ;  /* 0x000000000000794d */ /* 0x000fea0003800000 */
.L_x_0:
[----:B------:R-:W-:-:S00]  /*0550*/  BRA `(.L_x_0) ;  /* 0xfffffffc00fc7947 */ /* 0x000fc0000383ffff */
[----:B------:R-:W-:-:S00]  /*0560*/  NOP ;  /* 0x0000000000007918 */ /* 0x000fc00000000000 */
        /* <DEDUP_REMOVED lines=9> */
.L_x_1:


//--------------------- .nv.global.init           --------------------------
	.section	.nv.global.init,"aw",@progbits
.nv.global.init:
	.type		_$_str,@object
	.size		_$_str,(_$_str_$_2 - _$_str)
_$_str:
        /*0000*/ 	.byte	0x5f, 0x5f, 0x43, 0x55, 0x44, 0x41, 0x5f, 0x46, 0x54, 0x5a, 0x00
	.type		_$_str_$_2,@object
	.size		_$_str_$_2,(.L_1 - _$_str_$_2)
_$_str_$_2:
        /*000b*/ 	.byte	0x5f, 0x5f, 0x43, 0x55, 0x44, 0x41, 0x5f, 0x50, 0x52, 0x45, 0x43, 0x5f, 0x53, 0x51, 0x52, 0x54
        /*001b*/ 	.byte	0x00
.L_1:


//--------------------- .nv.constant0.triton_poi_fused__native_batch_norm_legit_no_training_mean_relu_68 --------------------------
	.section	.nv.constant0.triton_poi_fused__native_batch_norm_legit_no_training_mean_relu_68,"a",@progbits
	.sectionflags	@""
	.align	4
.nv.constant0.triton_poi_fused__native_batch_norm_legit_no_training_mean_relu_68:
	.zero		580
